//
// Generated by NVIDIA NVVM Compiler
//
// Compiler Build ID: CL-36424714
// Cuda compilation tools, release 13.0, V13.0.88
// Based on NVVM 20.0.0
//

.version 9.0
.target sm_100
.address_size 64

	// .globl	_Z12soma_vetoresPiS_S_i

.visible .entry _Z12soma_vetoresPiS_S_i(
	.param .u64 .ptr .align 1 _Z12soma_vetoresPiS_S_i_param_0,
	.param .u64 .ptr .align 1 _Z12soma_vetoresPiS_S_i_param_1,
	.param .u64 .ptr .align 1 _Z12soma_vetoresPiS_S_i_param_2,
	.param .u32 _Z12soma_vetoresPiS_S_i_param_3
)
{
	.reg .pred 	%p<3>;
	.reg .b32 	%r<14>;
	.reg .b64 	%rd<11>;

	ld.param.u64 	%rd4, [_Z12soma_vetoresPiS_S_i_param_0];
	ld.param.u64 	%rd5, [_Z12soma_vetoresPiS_S_i_param_1];
	ld.param.u64 	%rd6, [_Z12soma_vetoresPiS_S_i_param_2];
	ld.param.u32 	%r6, [_Z12soma_vetoresPiS_S_i_param_3];
	mov.u32 	%r7, %ctaid.x;
	mov.u32 	%r1, %ntid.x;
	mov.u32 	%r8, %tid.x;
	mad.lo.s32 	%r13, %r7, %r1, %r8;
	setp.ge.s32 	%p1, %r13, %r6;
	@%p1 bra 	$L__BB0_3;
	mov.u32 	%r9, %nctaid.x;
	mul.lo.s32 	%r3, %r1, %r9;
	cvta.to.global.u64 	%rd1, %rd4;
	cvta.to.global.u64 	%rd2, %rd5;
	cvta.to.global.u64 	%rd3, %rd6;
$L__BB0_2:
	mul.wide.s32 	%rd7, %r13, 4;
	add.s64 	%rd8, %rd1, %rd7;
	ld.global.u32 	%r10, [%rd8];
	add.s64 	%rd9, %rd2, %rd7;
	ld.global.u32 	%r11, [%rd9];
	add.s32 	%r12, %r11, %r10;
	add.s64 	%rd10, %rd3, %rd7;
	st.global.u32 	[%rd10], %r12;
	add.s32 	%r13, %r13, %r3;
	setp.lt.s32 	%p2, %r13, %r6;
	@%p2 bra 	$L__BB0_2;
$L__BB0_3:
	ret;

}


// ===== COMPILED SASS (sm_100) =====

	.target	sm_100

	.elftype	@"ET_EXEC"


//--------------------- .note.nv.tkinfo           --------------------------
	.section	.note.nv.tkinfo,"",@"SHT_NOTE"
	.sectionflags	@"SHF_NOTE_NV_TKINFO"
	.tkinfo
        /*0018*/ 	.word	0x00000002
        /*0030*/ 	.string	""
        /*0030*/ 	.string	"ptxas"
        /*0030*/ 	.string	"Cuda compilation tools, release 13.0, V13.0.88"
        /*0030*/ 	.string	"Build cuda_13.0.r13.0/compiler.36424714_0"
        /*0030*/ 	.string	"-arch sm_100 -m 64 "



//--------------------- .note.nv.cuinfo           --------------------------
	.section	.note.nv.cuinfo,"",@"SHT_NOTE"
	.sectionflags	@"SHF_NOTE_NV_CUINFO"
        /*0018*/ 	.short	0x0002
        /*001a*/ 	.short	0x0064
        /*001c*/ 	.short	0x0082
	.zero		2


//--------------------- .nv.info                  --------------------------
	.section	.nv.info,"",@"SHT_CUDA_INFO"
	.align	4


	//----- nvinfo : EIATTR_REGCOUNT
	.align		4
        /*0000*/ 	.byte	0x04, 0x2f
        /*0002*/ 	.short	(.L_1 - .L_0)
	.align		4
.L_0:
        /*0004*/ 	.word	index@(_Z12soma_vetoresPiS_S_i)
        /*0008*/ 	.word	0x00000014


	//----- nvinfo : EIATTR_FRAME_SIZE
	.align		4
.L_1:
        /*000c*/ 	.byte	0x04, 0x11
        /*000e*/ 	.short	(.L_3 - .L_2)
	.align		4
.L_2:
        /*0010*/ 	.word	index@(_Z12soma_vetoresPiS_S_i)
        /*0014*/ 	.word	0x00000000


	//----- nvinfo : EIATTR_MIN_STACK_SIZE
	.align		4
.L_3:
        /*0018*/ 	.byte	0x04, 0x12
        /*001a*/ 	.short	(.L_5 - .L_4)
	.align		4
.L_4:
        /*001c*/ 	.word	index@(_Z12soma_vetoresPiS_S_i)
        /*0020*/ 	.word	0x00000000
.L_5:


//--------------------- .nv.compat                --------------------------
	.section	.nv.compat,"",@"SHT_CUDA_COMPAT_INFO"
	.align	4
        /*0000*/ 	.byte	0x02, 0x09, 0x00, 0x00, 0x02, 0x02, 0x01, 0x00, 0x02, 0x05, 0x05, 0x00, 0x03, 0x07, 0x01, 0x01
        /*0010*/ 	.byte	0x02, 0x03, 0x00, 0x00, 0x02, 0x06, 0x01, 0x00, 0x04, 0x0b, 0x08, 0x00, 0x09, 0x00, 0x00, 0x00
        /*0020*/ 	.byte	0x00, 0x00, 0x00, 0x00


//--------------------- .nv.info._Z12soma_vetoresPiS_S_i --------------------------
	.section	.nv.info._Z12soma_vetoresPiS_S_i,"",@"SHT_CUDA_INFO"
	.sectionflags	@""
	.align	4


	//----- nvinfo : EIATTR_CUDA_API_VERSION
	.align		4
        /*0000*/ 	.byte	0x04, 0x37
        /*0002*/ 	.short	(.L_7 - .L_6)
.L_6:
        /*0004*/ 	.word	0x00000082


	//----- nvinfo : EIATTR_KPARAM_INFO
	.align		4
.L_7:
        /*0008*/ 	.byte	0x04, 0x17
        /*000a*/ 	.short	(.L_9 - .L_8)
.L_8:
        /*000c*/ 	.word	0x00000000
        /*0010*/ 	.short	0x0003
        /*0012*/ 	.short	0x0018
        /*0014*/ 	.byte	0x00, 0xf0, 0x11, 0x00


	//----- nvinfo : EIATTR_KPARAM_INFO
	.align		4
.L_9:
        /*0018*/ 	.byte	0x04, 0x17
        /*001a*/ 	.short	(.L_11 - .L_10)
.L_10:
        /*001c*/ 	.word	0x00000000
        /*0020*/ 	.short	0x0002
        /*0022*/ 	.short	0x0010
        /*0024*/ 	.byte	0x00, 0xf5, 0x21, 0x00


	//----- nvinfo : EIATTR_KPARAM_INFO
	.align		4
.L_11:
        /*0028*/ 	.byte	0x04, 0x17
        /*002a*/ 	.short	(.L_13 - .L_12)
.L_12:
        /*002c*/ 	.word	0x00000000
        /*0030*/ 	.short	0x0001
        /*0032*/ 	.short	0x0008
        /*0034*/ 	.byte	0x00, 0xf5, 0x21, 0x00


	//----- nvinfo : EIATTR_KPARAM_INFO
	.align		4
.L_13:
        /*0038*/ 	.byte	0x04, 0x17
        /*003a*/ 	.short	(.L_15 - .L_14)
.L_14:
        /*003c*/ 	.word	0x00000000
        /*0040*/ 	.short	0x0000
        /*0042*/ 	.short	0x0000
        /*0044*/ 	.byte	0x00, 0xf5, 0x21, 0x00


	//----- nvinfo : EIATTR_SPARSE_MMA_MASK
	.align		4
.L_15:
        /*0048*/ 	.byte	0x03, 0x50
        /*004a*/ 	.short	0x0000


	//----- nvinfo : EIATTR_MAXREG_COUNT
	.align		4
        /*004c*/ 	.byte	0x03, 0x1b
        /*004e*/ 	.short	0x00ff


	//----- nvinfo : EIATTR_MERCURY_ISA_VERSION
	.align		4
        /*0050*/ 	.byte	0x03, 0x5f
        /*0052*/ 	.short	0x0101


	//----- nvinfo : EIATTR_VRC_CTA_INIT_COUNT
	.align		4
        /*0054*/ 	.byte	0x02, 0x4a
	.zero		1
	.zero		1


	//----- nvinfo : EIATTR_EXIT_INSTR_OFFSETS
	.align		4
        /*0058*/ 	.byte	0x04, 0x1c
        /*005a*/ 	.short	(.L_17 - .L_16)


	//   ....[0]....
.L_16:
        /*005c*/ 	.word	0x00000070


	//   ....[1]....
        /*0060*/ 	.word	0x00000180


	//----- nvinfo : EIATTR_CRS_STACK_SIZE
	.align		4
.L_17:
        /*0064*/ 	.byte	0x04, 0x1e
        /*0066*/ 	.short	(.L_19 - .L_18)
.L_18:
        /*0068*/ 	.word	0x00000000


	//----- nvinfo : EIATTR_CBANK_PARAM_SIZE
	.align		4
.L_19:
        /*006c*/ 	.byte	0x03, 0x19
        /*006e*/ 	.short	0x001c


	//----- nvinfo : EIATTR_PARAM_CBANK
	.align		4
        /*0070*/ 	.byte	0x04, 0x0a
        /*0072*/ 	.short	(.L_21 - .L_20)
	.align		4
.L_20:
        /*0074*/ 	.word	index@(.nv.constant0._Z12soma_vetoresPiS_S_i)
        /*0078*/ 	.short	0x0380
        /*007a*/ 	.short	0x001c


	//----- nvinfo : EIATTR_SW_WAR
	.align		4
.L_21:
        /*007c*/ 	.byte	0x04, 0x36
        /*007e*/ 	.short	(.L_23 - .L_22)
.L_22:
        /*0080*/ 	.word	0x00000008
.L_23:


//--------------------- .nv.callgraph             --------------------------
	.section	.nv.callgraph,"",@"SHT_CUDA_CALLGRAPH"
	.align	4
	.sectionentsize	8
	.align		4
        /*0000*/ 	.word	0x00000000
	.align		4
        /*0004*/ 	.word	0xffffffff
	.align		4
        /*0008*/ 	.word	0x00000000
	.align		4
        /*000c*/ 	.word	0xfffffffe
	.align		4
        /*0010*/ 	.word	0x00000000
	.align		4
        /*0014*/ 	.word	0xfffffffd
	.align		4
        /*0018*/ 	.word	0x00000000
	.align		4
        /*001c*/ 	.word	0xfffffffc


//--------------------- .text._Z12soma_vetoresPiS_S_i --------------------------
	.section	.text._Z12soma_vetoresPiS_S_i,"ax",@progbits
	.align	128
        .global         _Z12soma_vetoresPiS_S_i
        .type           _Z12soma_vetoresPiS_S_i,@function
        .size           _Z12soma_vetoresPiS_S_i,(.L_x_2 - _Z12soma_vetoresPiS_S_i)
        .other          _Z12soma_vetoresPiS_S_i,@"STO_CUDA_ENTRY STV_DEFAULT"
_Z12soma_vetoresPiS_S_i:
.text._Z12soma_vetoresPiS_S_i:
[----:B------:R-:W-:Y:S01]  /*0000*/  LDC R1, c[0x0][0x37c] ;  /* 0x0000df00ff017b82 */ /* 0x000fe20000000800 */
[----:B------:R-:W0:Y:S07]  /*0010*/  S2R R0, SR_TID.X ;  /* 0x0000000000007919 */ /* 0x000e2e0000002100 */
[----:B------:R-:W0:Y:S01]  /*0020*/  S2UR UR4, SR_CTAID.X ;  /* 0x00000000000479c3 */ /* 0x000e220000002500 */
[----:B------:R-:W1:Y:S07]  /*0030*/  LDCU UR5, c[0x0][0x398] ;  /* 0x00007300ff0577ac */ /* 0x000e6e0008000800 */
[----:B------:R-:W0:Y:S02]  /*0040*/  LDC R15, c[0x0][0x360] ;  /* 0x0000d800ff0f7b82 */ /* 0x000e240000000800 */
[----:B0-----:R-:W-:-:S05]  /*0050*/  IMAD R0, R15, UR4, R0 ;  /* 0x000000040f007c24 */ /* 0x001fca000f8e0200 */
[----:B-1----:R-:W-:-:S13]  /*0060*/  ISETP.GE.AND P0, PT, R0, UR5, PT ;  /* 0x0000000500007c0c */ /* 0x002fda000bf06270 */
[----:B------:R-:W-:Y:S05]  /*0070*/  @P0 EXIT ;  /* 0x000000000000094d */ /* 0x000fea0003800000 */
[----:B------:R-:W0:Y:S01]  /*0080*/  LDC.64 R12, c[0x0][0x390] ;  /* 0x0000e400ff0c7b82 */ /* 0x000e220000000a00 */
[----:B------:R-:W1:Y:S01]  /*0090*/  LDCU UR4, c[0x0][0x370] ;  /* 0x00006e00ff0477ac */ /* 0x000e620008000800 */
[----:B------:R-:W2:Y:S06]  /*00a0*/  LDCU.64 UR6, c[0x0][0x358] ;  /* 0x00006b00ff0677ac */ /* 0x000eac0008000a00 */
[----:B------:R-:W3:Y:S08]  /*00b0*/  LDC.64 R8, c[0x0][0x380] ;  /* 0x0000e000ff087b82 */ /* 0x000ef00000000a00 */
[----:B------:R-:W4:Y:S01]  /*00c0*/  LDC.64 R10, c[0x0][0x388] ;  /* 0x0000e200ff0a7b82 */ /* 0x000f220000000a00 */
[----:B-1----:R-:W-:-:S07]  /*00d0*/  IMAD R15, R15, UR4, RZ ;  /* 0x000000040f0f7c24 */ /* 0x002fce000f8e02ff */
.L_x_0:
[----:B---3--:R-:W-:-:S04]  /*00e0*/  IMAD.WIDE R2, R0, 0x4, R8 ;  /* 0x0000000400027825 */ /* 0x008fc800078e0208 */
[C---:B----4-:R-:W-:Y:S02]  /*00f0*/  IMAD.WIDE R4, R0.reuse, 0x4, R10 ;  /* 0x0000000400047825 */ /* 0x050fe400078e020a */
[----:B--2---:R-:W2:Y:S04]  /*0100*/  LDG.E R2, desc[UR6][R2.64] ;  /* 0x0000000602027981 */ /* 0x004ea8000c1e1900 */
[----:B------:R-:W2:Y:S01]  /*0110*/  LDG.E R5, desc[UR6][R4.64] ;  /* 0x0000000604057981 */ /* 0x000ea2000c1e1900 */
[----:B01----:R-:W-:Y:S01]  /*0120*/  IMAD.WIDE R6, R0, 0x4, R12 ;  /* 0x0000000400067825 */ /* 0x003fe200078e020c */
[----:B------:R-:W-:-:S04]  /*0130*/  IADD3 R0, PT, PT, R15, R0, RZ ;  /* 0x000000000f007210 */ /* 0x000fc80007ffe0ff */
[----:B------:R-:W-:Y:S02]  /*0140*/  ISETP.GE.AND P0, PT, R0, UR5, PT ;  /* 0x0000000500007c0c */ /* 0x000fe4000bf06270 */
[----:B--2---:R-:W-:-:S05]  /*0150*/  IADD3 R17, PT, PT, R2, R5, RZ ;  /* 0x0000000502117210 */ /* 0x004fca0007ffe0ff */
[----:B------:R1:W-:Y:S06]  /*0160*/  STG.E desc[UR6][R6.64], R17 ;  /* 0x0000001106007986 */ /* 0x0003ec000c101906 */
[----:B------:R-:W-:Y:S05]  /*0170*/  @!P0 BRA `(.L_x_0) ;  /* 0xfffffffc00d88947 */ /* 0x000fea000383ffff */
[----:B------:R-:W-:Y:S05]  /*0180*/  EXIT ;  /* 0x000000000000794d */ /* 0x000fea0003800000 */
.L_x_1:
[----:B------:R-:W-:-:S00]  /*0190*/  BRA `(.L_x_1) ;  /* 0xfffffffc00fc7947 */ /* 0x000fc0000383ffff */
[----:B------:R-:W-:-:S00]  /*01a0*/  NOP ;  /* 0x0000000000007918 */ /* 0x000fc00000000000 */
        /* <DEDUP_REMOVED lines=13> */
.L_x_2:


//--------------------- .nv.shared.reserved.0     --------------------------
	.section	.nv.shared.reserved.0,"aw",@nobits
	.weak		__nv_reservedSMEM_offset_0_alias
	.size		__nv_reservedSMEM_offset_0_alias, 0, 64
	.other		__nv_reservedSMEM_offset_0_alias,@"STO_CUDA_RESERVED_SHARED STV_DEFAULT"
__nv_reservedSMEM_offset_0_alias:
	.zero		0
	.zero		64


//--------------------- .nv.constant0._Z12soma_vetoresPiS_S_i --------------------------
	.section	.nv.constant0._Z12soma_vetoresPiS_S_i,"a",@progbits
	.sectionflags	@""
	.align	4
.nv.constant0._Z12soma_vetoresPiS_S_i:
	.zero		924


//--------------------- SYMBOLS --------------------------

	.type		.nv.reservedSmem.offset0,@object
	.size		.nv.reservedSmem.offset0,0x4
